//
// Generated by NVIDIA NVVM Compiler
//
// Compiler Build ID: CL-36424714
// Cuda compilation tools, release 13.0, V13.0.88
// Based on NVVM 20.0.0
//

.version 9.0
.target sm_100
.address_size 64

	// .globl	_Z16attention_kernelPfS_i

.visible .entry _Z16attention_kernelPfS_i(
	.param .u64 .ptr .align 1 _Z16attention_kernelPfS_i_param_0,
	.param .u64 .ptr .align 1 _Z16attention_kernelPfS_i_param_1,
	.param .u32 _Z16attention_kernelPfS_i_param_2
)
{
	.reg .pred 	%p<2>;
	.reg .b32 	%r<6>;
	.reg .b32 	%f<4>;
	.reg .b64 	%rd<8>;

	ld.param.u64 	%rd1, [_Z16attention_kernelPfS_i_param_0];
	ld.param.u64 	%rd2, [_Z16attention_kernelPfS_i_param_1];
	ld.param.u32 	%r2, [_Z16attention_kernelPfS_i_param_2];
	mov.u32 	%r3, %ctaid.x;
	mov.u32 	%r4, %ntid.x;
	mov.u32 	%r5, %tid.x;
	mad.lo.s32 	%r1, %r3, %r4, %r5;
	setp.ge.s32 	%p1, %r1, %r2;
	@%p1 bra 	$L__BB0_2;
	cvta.to.global.u64 	%rd3, %rd1;
	cvta.to.global.u64 	%rd4, %rd2;
	mul.wide.s32 	%rd5, %r1, 4;
	add.s64 	%rd6, %rd3, %rd5;
	ld.global.f32 	%f1, [%rd6];
	add.s64 	%rd7, %rd4, %rd5;
	ld.global.f32 	%f2, [%rd7];
	mul.f32 	%f3, %f1, %f2;
	st.global.f32 	[%rd6], %f3;
$L__BB0_2:
	ret;

}


// ===== COMPILED SASS (sm_100) =====

	.target	sm_100

	.elftype	@"ET_EXEC"


//--------------------- .note.nv.tkinfo           --------------------------
	.section	.note.nv.tkinfo,"",@"SHT_NOTE"
	.sectionflags	@"SHF_NOTE_NV_TKINFO"
	.tkinfo
        /*0018*/ 	.word	0x00000002
        /*0030*/ 	.string	""
        /*0030*/ 	.string	"ptxas"
        /*0030*/ 	.string	"Cuda compilation tools, release 13.0, V13.0.88"
        /*0030*/ 	.string	"Build cuda_13.0.r13.0/compiler.36424714_0"
        /*0030*/ 	.string	"-arch sm_100 -m 64 "



//--------------------- .note.nv.cuinfo           --------------------------
	.section	.note.nv.cuinfo,"",@"SHT_NOTE"
	.sectionflags	@"SHF_NOTE_NV_CUINFO"
        /*0018*/ 	.short	0x0002
        /*001a*/ 	.short	0x0064
        /*001c*/ 	.short	0x0082
	.zero		2


//--------------------- .nv.info                  --------------------------
	.section	.nv.info,"",@"SHT_CUDA_INFO"
	.align	4


	//----- nvinfo : EIATTR_REGCOUNT
	.align		4
        /*0000*/ 	.byte	0x04, 0x2f
        /*0002*/ 	.short	(.L_1 - .L_0)
	.align		4
.L_0:
        /*0004*/ 	.word	index@(_Z16attention_kernelPfS_i)
        /*0008*/ 	.word	0x0000000a


	//----- nvinfo : EIATTR_FRAME_SIZE
	.align		4
.L_1:
        /*000c*/ 	.byte	0x04, 0x11
        /*000e*/ 	.short	(.L_3 - .L_2)
	.align		4
.L_2:
        /*0010*/ 	.word	index@(_Z16attention_kernelPfS_i)
        /*0014*/ 	.word	0x00000000


	//----- nvinfo : EIATTR_MIN_STACK_SIZE
	.align		4
.L_3:
        /*0018*/ 	.byte	0x04, 0x12
        /*001a*/ 	.short	(.L_5 - .L_4)
	.align		4
.L_4:
        /*001c*/ 	.word	index@(_Z16attention_kernelPfS_i)
        /*0020*/ 	.word	0x00000000
.L_5:


//--------------------- .nv.compat                --------------------------
	.section	.nv.compat,"",@"SHT_CUDA_COMPAT_INFO"
	.align	4
        /*0000*/ 	.byte	0x02, 0x09, 0x00, 0x00, 0x02, 0x02, 0x01, 0x00, 0x02, 0x05, 0x05, 0x00, 0x03, 0x07, 0x01, 0x01
        /*0010*/ 	.byte	0x02, 0x03, 0x00, 0x00, 0x02, 0x06, 0x01, 0x00, 0x04, 0x0b, 0x08, 0x00, 0x09, 0x00, 0x00, 0x00
        /*0020*/ 	.byte	0x00, 0x00, 0x00, 0x00


//--------------------- .nv.info._Z16attention_kernelPfS_i --------------------------
	.section	.nv.info._Z16attention_kernelPfS_i,"",@"SHT_CUDA_INFO"
	.sectionflags	@""
	.align	4


	//----- nvinfo : EIATTR_CUDA_API_VERSION
	.align		4
        /*0000*/ 	.byte	0x04, 0x37
        /*0002*/ 	.short	(.L_7 - .L_6)
.L_6:
        /*0004*/ 	.word	0x00000082


	//----- nvinfo : EIATTR_KPARAM_INFO
	.align		4
.L_7:
        /*0008*/ 	.byte	0x04, 0x17
        /*000a*/ 	.short	(.L_9 - .L_8)
.L_8:
        /*000c*/ 	.word	0x00000000
        /*0010*/ 	.short	0x0002
        /*0012*/ 	.short	0x0010
        /*0014*/ 	.byte	0x00, 0xf0, 0x11, 0x00


	//----- nvinfo : EIATTR_KPARAM_INFO
	.align		4
.L_9:
        /*0018*/ 	.byte	0x04, 0x17
        /*001a*/ 	.short	(.L_11 - .L_10)
.L_10:
        /*001c*/ 	.word	0x00000000
        /*0020*/ 	.short	0x0001
        /*0022*/ 	.short	0x0008
        /*0024*/ 	.byte	0x00, 0xf5, 0x21, 0x00


	//----- nvinfo : EIATTR_KPARAM_INFO
	.align		4
.L_11:
        /*0028*/ 	.byte	0x04, 0x17
        /*002a*/ 	.short	(.L_13 - .L_12)
.L_12:
        /*002c*/ 	.word	0x00000000
        /*0030*/ 	.short	0x0000
        /*0032*/ 	.short	0x0000
        /*0034*/ 	.byte	0x00, 0xf5, 0x21, 0x00


	//----- nvinfo : EIATTR_SPARSE_MMA_MASK
	.align		4
.L_13:
        /*0038*/ 	.byte	0x03, 0x50
        /*003a*/ 	.short	0x0000


	//----- nvinfo : EIATTR_MAXREG_COUNT
	.align		4
        /*003c*/ 	.byte	0x03, 0x1b
        /*003e*/ 	.short	0x00ff


	//----- nvinfo : EIATTR_MERCURY_ISA_VERSION
	.align		4
        /*0040*/ 	.byte	0x03, 0x5f
        /*0042*/ 	.short	0x0101


	//----- nvinfo : EIATTR_VRC_CTA_INIT_COUNT
	.align		4
        /*0044*/ 	.byte	0x02, 0x4a
	.zero		1
	.zero		1


	//----- nvinfo : EIATTR_EXIT_INSTR_OFFSETS
	.align		4
        /*0048*/ 	.byte	0x04, 0x1c
        /*004a*/ 	.short	(.L_15 - .L_14)


	//   ....[0]....
.L_14:
        /*004c*/ 	.word	0x00000070


	//   ....[1]....
        /*0050*/ 	.word	0x00000110


	//----- nvinfo : EIATTR_CBANK_PARAM_SIZE
	.align		4
.L_15:
        /*0054*/ 	.byte	0x03, 0x19
        /*0056*/ 	.short	0x0014


	//----- nvinfo : EIATTR_PARAM_CBANK
	.align		4
        /*0058*/ 	.byte	0x04, 0x0a
        /*005a*/ 	.short	(.L_17 - .L_16)
	.align		4
.L_16:
        /*005c*/ 	.word	index@(.nv.constant0._Z16attention_kernelPfS_i)
        /*0060*/ 	.short	0x0380
        /*0062*/ 	.short	0x0014


	//----- nvinfo : EIATTR_SW_WAR
	.align		4
.L_17:
        /*0064*/ 	.byte	0x04, 0x36
        /*0066*/ 	.short	(.L_19 - .L_18)
.L_18:
        /*0068*/ 	.word	0x00000008
.L_19:


//--------------------- .nv.callgraph             --------------------------
	.section	.nv.callgraph,"",@"SHT_CUDA_CALLGRAPH"
	.align	4
	.sectionentsize	8
	.align		4
        /*0000*/ 	.word	0x00000000
	.align		4
        /*0004*/ 	.word	0xffffffff
	.align		4
        /*0008*/ 	.word	0x00000000
	.align		4
        /*000c*/ 	.word	0xfffffffe
	.align		4
        /*0010*/ 	.word	0x00000000
	.align		4
        /*0014*/ 	.word	0xfffffffd
	.align		4
        /*0018*/ 	.word	0x00000000
	.align		4
        /*001c*/ 	.word	0xfffffffc


//--------------------- .text._Z16attention_kernelPfS_i --------------------------
	.section	.text._Z16attention_kernelPfS_i,"ax",@progbits
	.align	128
        .global         _Z16attention_kernelPfS_i
        .type           _Z16attention_kernelPfS_i,@function
        .size           _Z16attention_kernelPfS_i,(.L_x_1 - _Z16attention_kernelPfS_i)
        .other          _Z16attention_kernelPfS_i,@"STO_CUDA_ENTRY STV_DEFAULT"
_Z16attention_kernelPfS_i:
.text._Z16attention_kernelPfS_i:
[----:B------:R-:W-:Y:S01]  /*0000*/  LDC R1, c[0x0][0x37c] ;  /* 0x0000df00ff017b82 */ /* 0x000fe20000000800 */
[----:B------:R-:W0:Y:S07]  /*0010*/  S2R R0, SR_TID.X ;  /* 0x0000000000007919 */ /* 0x000e2e0000002100 */
[----:B------:R-:W0:Y:S01]  /*0020*/  S2UR UR4, SR_CTAID.X ;  /* 0x00000000000479c3 */ /* 0x000e220000002500 */
[----:B------:R-:W1:Y:S07]  /*0030*/  LDCU UR5, c[0x0][0x390] ;  /* 0x00007200ff0577ac */ /* 0x000e6e0008000800 */
[----:B------:R-:W0:Y:S02]  /*0040*/  LDC R7, c[0x0][0x360] ;  /* 0x0000d800ff077b82 */ /* 0x000e240000000800 */
[----:B0-----:R-:W-:-:S05]  /*0050*/  IMAD R7, R7, UR4, R0 ;  /* 0x0000000407077c24 */ /* 0x001fca000f8e0200 */
[----:B-1----:R-:W-:-:S13]  /*0060*/  ISETP.GE.AND P0, PT, R7, UR5, PT ;  /* 0x0000000507007c0c */ /* 0x002fda000bf06270 */
[----:B------:R-:W-:Y:S05]  /*0070*/  @P0 EXIT ;  /* 0x000000000000094d */ /* 0x000fea0003800000 */
[----:B------:R-:W0:Y:S01]  /*0080*/  LDC.64 R4, c[0x0][0x388] ;  /* 0x0000e200ff047b82 */ /* 0x000e220000000a00 */
[----:B------:R-:W1:Y:S07]  /*0090*/  LDCU.64 UR4, c[0x0][0x358] ;  /* 0x00006b00ff0477ac */ /* 0x000e6e0008000a00 */
[----:B------:R-:W2:Y:S01]  /*00a0*/  LDC.64 R2, c[0x0][0x380] ;  /* 0x0000e000ff027b82 */ /* 0x000ea20000000a00 */
[----:B0-----:R-:W-:-:S06]  /*00b0*/  IMAD.WIDE R4, R7, 0x4, R4 ;  /* 0x0000000407047825 */ /* 0x001fcc00078e0204 */
[----:B-1----:R-:W3:Y:S01]  /*00c0*/  LDG.E R5, desc[UR4][R4.64] ;  /* 0x0000000404057981 */ /* 0x002ee2000c1e1900 */
[----:B--2---:R-:W-:-:S05]  /*00d0*/  IMAD.WIDE R2, R7, 0x4, R2 ;  /* 0x0000000407027825 */ /* 0x004fca00078e0202 */
[----:B------:R-:W3:Y:S02]  /*00e0*/  LDG.E R0, desc[UR4][R2.64] ;  /* 0x0000000402007981 */ /* 0x000ee4000c1e1900 */
[----:B---3--:R-:W-:-:S05]  /*00f0*/  FMUL R7, R0, R5 ;  /* 0x0000000500077220 */ /* 0x008fca0000400000 */
[----:B------:R-:W-:Y:S01]  /*0100*/  STG.E desc[UR4][R2.64], R7 ;  /* 0x0000000702007986 */ /* 0x000fe2000c101904 */
[----:B------:R-:W-:Y:S05]  /*0110*/  EXIT ;  /* 0x000000000000794d */ /* 0x000fea0003800000 */
.L_x_0:
[----:B------:R-:W-:-:S00]  /*0120*/  BRA `(.L_x_0) ;  /* 0xfffffffc00fc7947 */ /* 0x000fc0000383ffff */
[----:B------:R-:W-:-:S00]  /*0130*/  NOP ;  /* 0x0000000000007918 */ /* 0x000fc00000000000 */
        /* <DEDUP_REMOVED lines=12> */
.L_x_1:


//--------------------- .nv.shared.reserved.0     --------------------------
	.section	.nv.shared.reserved.0,"aw",@nobits
	.weak		__nv_reservedSMEM_offset_0_alias
	.size		__nv_reservedSMEM_offset_0_alias, 0, 64
	.other		__nv_reservedSMEM_offset_0_alias,@"STO_CUDA_RESERVED_SHARED STV_DEFAULT"
__nv_reservedSMEM_offset_0_alias:
	.zero		0
	.zero		64


//--------------------- .nv.constant0._Z16attention_kernelPfS_i --------------------------
	.section	.nv.constant0._Z16attention_kernelPfS_i,"a",@progbits
	.sectionflags	@""
	.align	4
.nv.constant0._Z16attention_kernelPfS_i:
	.zero		916


//--------------------- SYMBOLS --------------------------

	.type		.nv.reservedSmem.offset0,@object
	.size		.nv.reservedSmem.offset0,0x4
